//
// Generated by NVIDIA NVVM Compiler
//
// Compiler Build ID: CL-36424714
// Cuda compilation tools, release 13.0, V13.0.88
// Based on NVVM 20.0.0
//

.version 9.0
.target sm_100
.address_size 64

	// .globl	_Z14MatrixMulTiledPiS_S_i
// _ZZ14MatrixMulTiledPiS_S_iE1A has been demoted
// _ZZ14MatrixMulTiledPiS_S_iE1B has been demoted

.visible .entry _Z14MatrixMulTiledPiS_S_i(
	.param .u64 .ptr .align 1 _Z14MatrixMulTiledPiS_S_i_param_0,
	.param .u64 .ptr .align 1 _Z14MatrixMulTiledPiS_S_i_param_1,
	.param .u64 .ptr .align 1 _Z14MatrixMulTiledPiS_S_i_param_2,
	.param .u32 _Z14MatrixMulTiledPiS_S_i_param_3
)
{
	.reg .pred 	%p<11>;
	.reg .b32 	%r<166>;
	.reg .b64 	%rd<13>;
	// demoted variable
	.shared .align 4 .b8 _ZZ14MatrixMulTiledPiS_S_iE1A[1024];
	// demoted variable
	.shared .align 4 .b8 _ZZ14MatrixMulTiledPiS_S_iE1B[1024];
	ld.param.u64 	%rd4, [_Z14MatrixMulTiledPiS_S_i_param_0];
	ld.param.u64 	%rd5, [_Z14MatrixMulTiledPiS_S_i_param_1];
	ld.param.u64 	%rd6, [_Z14MatrixMulTiledPiS_S_i_param_2];
	ld.param.u32 	%r43, [_Z14MatrixMulTiledPiS_S_i_param_3];
	mov.u32 	%r1, %tid.y;
	mov.u32 	%r2, %ntid.x;
	mov.u32 	%r3, %tid.x;
	add.s32 	%r44, %r2, %r43;
	add.s32 	%r45, %r44, -1;
	div.s32 	%r4, %r45, %r2;
	setp.lt.s32 	%p1, %r4, 1;
	@%p1 bra 	$L__BB0_14;
	mov.u32 	%r47, %ctaid.x;
	mul.lo.s32 	%r48, %r47, %r2;
	cvta.to.global.u64 	%rd7, %rd6;
	mov.u32 	%r49, %ntid.y;
	mov.u32 	%r50, %ctaid.y;
	mad.lo.s32 	%r51, %r50, %r49, %r1;
	mad.lo.s32 	%r5, %r43, %r51, %r3;
	mul.lo.s32 	%r6, %r1, %r2;
	add.s32 	%r52, %r6, %r3;
	shl.b32 	%r53, %r52, 2;
	mov.u32 	%r54, _ZZ14MatrixMulTiledPiS_S_iE1A;
	add.s32 	%r7, %r54, %r53;
	mov.u32 	%r55, _ZZ14MatrixMulTiledPiS_S_iE1B;
	add.s32 	%r8, %r55, %r53;
	add.s32 	%r56, %r5, %r48;
	mul.wide.s32 	%rd8, %r56, 4;
	add.s64 	%rd1, %rd7, %rd8;
	and.b32  	%r9, %r2, 7;
	and.b32  	%r10, %r2, 2040;
	and.b32  	%r57, %r2, -8;
	neg.s32 	%r11, %r57;
	shl.b32 	%r58, %r3, 2;
	add.s32 	%r12, %r55, %r58;
	shl.b32 	%r13, %r2, 5;
	shl.b32 	%r59, %r6, 2;
	add.s32 	%r60, %r59, %r54;
	add.s32 	%r14, %r60, 16;
	shl.b32 	%r15, %r2, 2;
	add.s32 	%r16, %r48, %r3;
	cvta.to.global.u64 	%rd2, %rd4;
	cvta.to.global.u64 	%rd3, %rd5;
	mov.b32 	%r150, 0;
	mov.u32 	%r165, %r150;
$L__BB0_2:
	setp.lt.u32 	%p2, %r2, 8;
	mul.lo.s32 	%r63, %r150, %r2;
	add.s32 	%r64, %r5, %r63;
	mul.wide.s32 	%rd9, %r64, 4;
	add.s64 	%rd10, %rd2, %rd9;
	ld.global.u32 	%r65, [%rd10];
	st.shared.u32 	[%r7], %r65;
	add.s32 	%r66, %r63, %r1;
	mad.lo.s32 	%r67, %r66, %r43, %r16;
	mul.wide.s32 	%rd11, %r67, 4;
	add.s64 	%rd12, %rd3, %rd11;
	ld.global.u32 	%r68, [%rd12];
	st.shared.u32 	[%r8], %r68;
	bar.sync 	0;
	mov.b32 	%r160, 0;
	@%p2 bra 	$L__BB0_5;
	mov.u32 	%r152, %r14;
	mov.u32 	%r153, %r12;
	mov.u32 	%r154, %r11;
$L__BB0_4:
	.pragma "nounroll";
	ld.shared.u32 	%r69, [%r152+-16];
	ld.shared.u32 	%r70, [%r153];
	mad.lo.s32 	%r71, %r70, %r69, %r165;
	ld.shared.u32 	%r72, [%r152+-12];
	add.s32 	%r73, %r153, %r15;
	ld.shared.u32 	%r74, [%r73];
	mad.lo.s32 	%r75, %r74, %r72, %r71;
	ld.shared.u32 	%r76, [%r152+-8];
	add.s32 	%r77, %r73, %r15;
	ld.shared.u32 	%r78, [%r77];
	mad.lo.s32 	%r79, %r78, %r76, %r75;
	ld.shared.u32 	%r80, [%r152+-4];
	add.s32 	%r81, %r77, %r15;
	ld.shared.u32 	%r82, [%r81];
	mad.lo.s32 	%r83, %r82, %r80, %r79;
	ld.shared.u32 	%r84, [%r152];
	add.s32 	%r85, %r81, %r15;
	ld.shared.u32 	%r86, [%r85];
	mad.lo.s32 	%r87, %r86, %r84, %r83;
	ld.shared.u32 	%r88, [%r152+4];
	add.s32 	%r89, %r85, %r15;
	ld.shared.u32 	%r90, [%r89];
	mad.lo.s32 	%r91, %r90, %r88, %r87;
	ld.shared.u32 	%r92, [%r152+8];
	add.s32 	%r93, %r89, %r15;
	ld.shared.u32 	%r94, [%r93];
	mad.lo.s32 	%r95, %r94, %r92, %r91;
	ld.shared.u32 	%r96, [%r152+12];
	add.s32 	%r97, %r93, %r15;
	ld.shared.u32 	%r98, [%r97];
	mad.lo.s32 	%r165, %r98, %r96, %r95;
	add.s32 	%r154, %r154, 8;
	add.s32 	%r153, %r153, %r13;
	add.s32 	%r152, %r152, 32;
	setp.ne.s32 	%p3, %r154, 0;
	mov.u32 	%r160, %r10;
	@%p3 bra 	$L__BB0_4;
$L__BB0_5:
	setp.eq.s32 	%p4, %r9, 0;
	@%p4 bra 	$L__BB0_13;
	add.s32 	%r100, %r9, -1;
	setp.lt.u32 	%p5, %r100, 3;
	@%p5 bra 	$L__BB0_8;
	add.s32 	%r101, %r160, %r6;
	shl.b32 	%r102, %r101, 2;
	mov.u32 	%r103, _ZZ14MatrixMulTiledPiS_S_iE1A;
	add.s32 	%r104, %r103, %r102;
	ld.shared.u32 	%r105, [%r104];
	mad.lo.s32 	%r106, %r160, %r2, %r3;
	shl.b32 	%r107, %r106, 2;
	mov.u32 	%r108, _ZZ14MatrixMulTiledPiS_S_iE1B;
	add.s32 	%r109, %r108, %r107;
	ld.shared.u32 	%r110, [%r109];
	mad.lo.s32 	%r111, %r110, %r105, %r165;
	ld.shared.u32 	%r112, [%r104+4];
	add.s32 	%r113, %r109, %r15;
	ld.shared.u32 	%r114, [%r113];
	mad.lo.s32 	%r115, %r114, %r112, %r111;
	ld.shared.u32 	%r116, [%r104+8];
	add.s32 	%r117, %r113, %r15;
	ld.shared.u32 	%r118, [%r117];
	mad.lo.s32 	%r119, %r118, %r116, %r115;
	ld.shared.u32 	%r120, [%r104+12];
	add.s32 	%r121, %r117, %r15;
	ld.shared.u32 	%r122, [%r121];
	mad.lo.s32 	%r165, %r122, %r120, %r119;
	add.s32 	%r160, %r160, 4;
$L__BB0_8:
	and.b32  	%r124, %r2, 3;
	setp.eq.s32 	%p6, %r124, 0;
	@%p6 bra 	$L__BB0_13;
	setp.eq.s32 	%p7, %r124, 1;
	@%p7 bra 	$L__BB0_11;
	add.s32 	%r125, %r160, %r6;
	shl.b32 	%r126, %r125, 2;
	mov.u32 	%r127, _ZZ14MatrixMulTiledPiS_S_iE1A;
	add.s32 	%r128, %r127, %r126;
	ld.shared.u32 	%r129, [%r128];
	mad.lo.s32 	%r130, %r160, %r2, %r3;
	shl.b32 	%r131, %r130, 2;
	mov.u32 	%r132, _ZZ14MatrixMulTiledPiS_S_iE1B;
	add.s32 	%r133, %r132, %r131;
	ld.shared.u32 	%r134, [%r133];
	mad.lo.s32 	%r135, %r134, %r129, %r165;
	ld.shared.u32 	%r136, [%r128+4];
	add.s32 	%r137, %r133, %r15;
	ld.shared.u32 	%r138, [%r137];
	mad.lo.s32 	%r165, %r138, %r136, %r135;
	add.s32 	%r160, %r160, 2;
$L__BB0_11:
	and.b32  	%r139, %r2, 1;
	setp.eq.b32 	%p8, %r139, 1;
	not.pred 	%p9, %p8;
	@%p9 bra 	$L__BB0_13;
	add.s32 	%r140, %r160, %r6;
	shl.b32 	%r141, %r140, 2;
	mov.u32 	%r142, _ZZ14MatrixMulTiledPiS_S_iE1A;
	add.s32 	%r143, %r142, %r141;
	ld.shared.u32 	%r144, [%r143];
	mad.lo.s32 	%r145, %r160, %r2, %r3;
	shl.b32 	%r146, %r145, 2;
	mov.u32 	%r147, _ZZ14MatrixMulTiledPiS_S_iE1B;
	add.s32 	%r148, %r147, %r146;
	ld.shared.u32 	%r149, [%r148];
	mad.lo.s32 	%r165, %r149, %r144, %r165;
$L__BB0_13:
	bar.sync 	0;
	st.global.u32 	[%rd1], %r165;
	add.s32 	%r150, %r150, 1;
	setp.ne.s32 	%p10, %r150, %r4;
	@%p10 bra 	$L__BB0_2;
$L__BB0_14:
	ret;

}


// ===== COMPILED SASS (sm_100) =====

	.target	sm_100

	.elftype	@"ET_EXEC"


//--------------------- .note.nv.tkinfo           --------------------------
	.section	.note.nv.tkinfo,"",@"SHT_NOTE"
	.sectionflags	@"SHF_NOTE_NV_TKINFO"
	.tkinfo
        /*0018*/ 	.word	0x00000002
        /*0030*/ 	.string	""
        /*0030*/ 	.string	"ptxas"
        /*0030*/ 	.string	"Cuda compilation tools, release 13.0, V13.0.88"
        /*0030*/ 	.string	"Build cuda_13.0.r13.0/compiler.36424714_0"
        /*0030*/ 	.string	"-arch sm_100 -m 64 "



//--------------------- .note.nv.cuinfo           --------------------------
	.section	.note.nv.cuinfo,"",@"SHT_NOTE"
	.sectionflags	@"SHF_NOTE_NV_CUINFO"
        /*0018*/ 	.short	0x0002
        /*001a*/ 	.short	0x0064
        /*001c*/ 	.short	0x0082
	.zero		2


//--------------------- .nv.info                  --------------------------
	.section	.nv.info,"",@"SHT_CUDA_INFO"
	.align	4


	//----- nvinfo : EIATTR_REGCOUNT
	.align		4
        /*0000*/ 	.byte	0x04, 0x2f
        /*0002*/ 	.short	(.L_1 - .L_0)
	.align		4
.L_0:
        /*0004*/ 	.word	index@(_Z14MatrixMulTiledPiS_S_i)
        /*0008*/ 	.word	0x00000020


	//----- nvinfo : EIATTR_FRAME_SIZE
	.align		4
.L_1:
        /*000c*/ 	.byte	0x04, 0x11
        /*000e*/ 	.short	(.L_3 - .L_2)
	.align		4
.L_2:
        /*0010*/ 	.word	index@(_Z14MatrixMulTiledPiS_S_i)
        /*0014*/ 	.word	0x00000000


	//----- nvinfo : EIATTR_MIN_STACK_SIZE
	.align		4
.L_3:
        /*0018*/ 	.byte	0x04, 0x12
        /*001a*/ 	.short	(.L_5 - .L_4)
	.align		4
.L_4:
        /*001c*/ 	.word	index@(_Z14MatrixMulTiledPiS_S_i)
        /*0020*/ 	.word	0x00000000
.L_5:


//--------------------- .nv.compat                --------------------------
	.section	.nv.compat,"",@"SHT_CUDA_COMPAT_INFO"
	.align	4
        /*0000*/ 	.byte	0x02, 0x09, 0x00, 0x00, 0x02, 0x02, 0x01, 0x00, 0x02, 0x05, 0x05, 0x00, 0x03, 0x07, 0x01, 0x01
        /*0010*/ 	.byte	0x02, 0x03, 0x00, 0x00, 0x02, 0x06, 0x01, 0x00, 0x04, 0x0b, 0x08, 0x00, 0x09, 0x00, 0x00, 0x00
        /*0020*/ 	.byte	0x00, 0x00, 0x00, 0x00


//--------------------- .nv.info._Z14MatrixMulTiledPiS_S_i --------------------------
	.section	.nv.info._Z14MatrixMulTiledPiS_S_i,"",@"SHT_CUDA_INFO"
	.sectionflags	@""
	.align	4


	//----- nvinfo : EIATTR_CUDA_API_VERSION
	.align		4
        /*0000*/ 	.byte	0x04, 0x37
        /*0002*/ 	.short	(.L_7 - .L_6)
.L_6:
        /*0004*/ 	.word	0x00000082


	//----- nvinfo : EIATTR_KPARAM_INFO
	.align		4
.L_7:
        /*0008*/ 	.byte	0x04, 0x17
        /*000a*/ 	.short	(.L_9 - .L_8)
.L_8:
        /*000c*/ 	.word	0x00000000
        /*0010*/ 	.short	0x0003
        /*0012*/ 	.short	0x0018
        /*0014*/ 	.byte	0x00, 0xf0, 0x11, 0x00


	//----- nvinfo : EIATTR_KPARAM_INFO
	.align		4
.L_9:
        /*0018*/ 	.byte	0x04, 0x17
        /*001a*/ 	.short	(.L_11 - .L_10)
.L_10:
        /*001c*/ 	.word	0x00000000
        /*0020*/ 	.short	0x0002
        /*0022*/ 	.short	0x0010
        /*0024*/ 	.byte	0x00, 0xf5, 0x21, 0x00


	//----- nvinfo : EIATTR_KPARAM_INFO
	.align		4
.L_11:
        /*0028*/ 	.byte	0x04, 0x17
        /*002a*/ 	.short	(.L_13 - .L_12)
.L_12:
        /*002c*/ 	.word	0x00000000
        /*0030*/ 	.short	0x0001
        /*0032*/ 	.short	0x0008
        /*0034*/ 	.byte	0x00, 0xf5, 0x21, 0x00


	//----- nvinfo : EIATTR_KPARAM_INFO
	.align		4
.L_13:
        /*0038*/ 	.byte	0x04, 0x17
        /*003a*/ 	.short	(.L_15 - .L_14)
.L_14:
        /*003c*/ 	.word	0x00000000
        /*0040*/ 	.short	0x0000
        /*0042*/ 	.short	0x0000
        /*0044*/ 	.byte	0x00, 0xf5, 0x21, 0x00


	//----- nvinfo : EIATTR_SPARSE_MMA_MASK
	.align		4
.L_15:
        /*0048*/ 	.byte	0x03, 0x50
        /*004a*/ 	.short	0x0000


	//----- nvinfo : EIATTR_MAXREG_COUNT
	.align		4
        /*004c*/ 	.byte	0x03, 0x1b
        /*004e*/ 	.short	0x00ff


	//----- nvinfo : EIATTR_NUM_BARRIERS
	.align		4
        /*0050*/ 	.byte	0x02, 0x4c
        /*0052*/ 	.byte	0x01
	.zero		1


	//----- nvinfo : EIATTR_MERCURY_ISA_VERSION
	.align		4
        /*0054*/ 	.byte	0x03, 0x5f
        /*0056*/ 	.short	0x0101


	//----- nvinfo : EIATTR_VRC_CTA_INIT_COUNT
	.align		4
        /*0058*/ 	.byte	0x02, 0x4a
	.zero		1
	.zero		1


	//----- nvinfo : EIATTR_EXIT_INSTR_OFFSETS
	.align		4
        /*005c*/ 	.byte	0x04, 0x1c
        /*005e*/ 	.short	(.L_17 - .L_16)


	//   ....[0]....
.L_16:
        /*0060*/ 	.word	0x000001e0


	//   ....[1]....
        /*0064*/ 	.word	0x00000bc0


	//----- nvinfo : EIATTR_CBANK_PARAM_SIZE
	.align		4
.L_17:
        /*0068*/ 	.byte	0x03, 0x19
        /*006a*/ 	.short	0x001c


	//----- nvinfo : EIATTR_PARAM_CBANK
	.align		4
        /*006c*/ 	.byte	0x04, 0x0a
        /*006e*/ 	.short	(.L_19 - .L_18)
	.align		4
.L_18:
        /*0070*/ 	.word	index@(.nv.constant0._Z14MatrixMulTiledPiS_S_i)
        /*0074*/ 	.short	0x0380
        /*0076*/ 	.short	0x001c


	//----- nvinfo : EIATTR_SW_WAR
	.align		4
.L_19:
        /*0078*/ 	.byte	0x04, 0x36
        /*007a*/ 	.short	(.L_21 - .L_20)
.L_20:
        /*007c*/ 	.word	0x00000008
.L_21:


//--------------------- .nv.callgraph             --------------------------
	.section	.nv.callgraph,"",@"SHT_CUDA_CALLGRAPH"
	.align	4
	.sectionentsize	8
	.align		4
        /*0000*/ 	.word	0x00000000
	.align		4
        /*0004*/ 	.word	0xffffffff
	.align		4
        /*0008*/ 	.word	0x00000000
	.align		4
        /*000c*/ 	.word	0xfffffffe
	.align		4
        /*0010*/ 	.word	0x00000000
	.align		4
        /*0014*/ 	.word	0xfffffffd
	.align		4
        /*0018*/ 	.word	0x00000000
	.align		4
        /*001c*/ 	.word	0xfffffffc


//--------------------- .text._Z14MatrixMulTiledPiS_S_i --------------------------
	.section	.text._Z14MatrixMulTiledPiS_S_i,"ax",@progbits
	.align	128
        .global         _Z14MatrixMulTiledPiS_S_i
        .type           _Z14MatrixMulTiledPiS_S_i,@function
        .size           _Z14MatrixMulTiledPiS_S_i,(.L_x_7 - _Z14MatrixMulTiledPiS_S_i)
        .other          _Z14MatrixMulTiledPiS_S_i,@"STO_CUDA_ENTRY STV_DEFAULT"
_Z14MatrixMulTiledPiS_S_i:
.text._Z14MatrixMulTiledPiS_S_i:
[----:B------:R-:W-:Y:S08]  /*0000*/  LDC R1, c[0x0][0x37c] ;  /* 0x0000df00ff017b82 */ /* 0x000ff00000000800 */
[----:B------:R-:W0:Y:S08]  /*0010*/  LDC R0, c[0x0][0x360] ;  /* 0x0000d800ff007b82 */ /* 0x000e300000000800 */
[----:B------:R-:W1:Y:S01]  /*0020*/  LDC R13, c[0x0][0x398] ;  /* 0x0000e600ff0d7b82 */ /* 0x000e620000000800 */
[----:B0-----:R-:W-:-:S02]  /*0030*/  IABS R7, R0 ;  /* 0x0000000000077213 */ /* 0x001fc40000000000 */
[----:B------:R-:W-:Y:S02]  /*0040*/  IABS R8, R0 ;  /* 0x0000000000087213 */ /* 0x000fe40000000000 */
[----:B------:R-:W0:Y:S02]  /*0050*/  I2F.RP R4, R7 ;  /* 0x0000000700047306 */ /* 0x000e240000209400 */
[----:B------:R-:W-:Y:S02]  /*0060*/  IADD3 R8, PT, PT, RZ, -R8, RZ ;  /* 0x80000008ff087210 */ /* 0x000fe40007ffe0ff */
[----:B-1----:R-:W-:-:S04]  /*0070*/  IADD3 R5, PT, PT, R0, -0x1, R13 ;  /* 0xffffffff00057810 */ /* 0x002fc80007ffe00d */
[----:B0-----:R-:W0:Y:S02]  /*0080*/  MUFU.RCP R4, R4 ;  /* 0x0000000400047308 */ /* 0x001e240000001000 */
[----:B0-----:R-:W-:Y:S01]  /*0090*/  VIADD R2, R4, 0xffffffe ;  /* 0x0ffffffe04027836 */ /* 0x001fe20000000000 */
[----:B------:R-:W-:Y:S02]  /*00a0*/  IABS R4, R5 ;  /* 0x0000000500047213 */ /* 0x000fe40000000000 */
[----:B------:R-:W-:-:S03]  /*00b0*/  LOP3.LUT R5, R5, R0, RZ, 0x3c, !PT ;  /* 0x0000000005057212 */ /* 0x000fc600078e3cff */
[----:B------:R0:W1:Y:S01]  /*00c0*/  F2I.FTZ.U32.TRUNC.NTZ R3, R2 ;  /* 0x0000000200037305 */ /* 0x000062000021f000 */
[----:B------:R-:W-:Y:S01]  /*00d0*/  ISETP.GE.AND P1, PT, R5, RZ, PT ;  /* 0x000000ff0500720c */ /* 0x000fe20003f26270 */
[----:B0-----:R-:W-:Y:S02]  /*00e0*/  IMAD.MOV.U32 R2, RZ, RZ, RZ ;  /* 0x000000ffff027224 */ /* 0x001fe400078e00ff */
[----:B-1----:R-:W-:-:S04]  /*00f0*/  IMAD.MOV R6, RZ, RZ, -R3 ;  /* 0x000000ffff067224 */ /* 0x002fc800078e0a03 */
[----:B------:R-:W-:-:S04]  /*0100*/  IMAD R9, R6, R7, RZ ;  /* 0x0000000706097224 */ /* 0x000fc800078e02ff */
[----:B------:R-:W-:Y:S01]  /*0110*/  IMAD.HI.U32 R3, R3, R9, R2 ;  /* 0x0000000903037227 */ /* 0x000fe200078e0002 */
[----:B------:R-:W-:-:S05]  /*0120*/  MOV R9, R8 ;  /* 0x0000000800097202 */ /* 0x000fca0000000f00 */
[----:B------:R-:W-:-:S04]  /*0130*/  IMAD.HI.U32 R8, R3, R4, RZ ;  /* 0x0000000403087227 */ /* 0x000fc800078e00ff */
[----:B------:R-:W-:-:S05]  /*0140*/  IMAD R2, R8, R9, R4 ;  /* 0x0000000908027224 */ /* 0x000fca00078e0204 */
[----:B------:R-:W-:-:S13]  /*0150*/  ISETP.GT.U32.AND P2, PT, R7, R2, PT ;  /* 0x000000020700720c */ /* 0x000fda0003f44070 */
[----:B------:R-:W-:Y:S01]  /*0160*/  @!P2 IMAD.IADD R2, R2, 0x1, -R7 ;  /* 0x000000010202a824 */ /* 0x000fe200078e0a07 */
[----:B------:R-:W-:Y:S02]  /*0170*/  @!P2 IADD3 R8, PT, PT, R8, 0x1, RZ ;  /* 0x000000010808a810 */ /* 0x000fe40007ffe0ff */
[----:B------:R-:W-:Y:S02]  /*0180*/  ISETP.NE.AND P2, PT, R0, RZ, PT ;  /* 0x000000ff0000720c */ /* 0x000fe40003f45270 */
[----:B------:R-:W-:-:S13]  /*0190*/  ISETP.GE.U32.AND P0, PT, R2, R7, PT ;  /* 0x000000070200720c */ /* 0x000fda0003f06070 */
[----:B------:R-:W-:-:S05]  /*01a0*/  @P0 VIADD R8, R8, 0x1 ;  /* 0x0000000108080836 */ /* 0x000fca0000000000 */
[----:B------:R-:W-:Y:S02]  /*01b0*/  @!P1 IADD3 R8, PT, PT, -R8, RZ, RZ ;  /* 0x000000ff08089210 */ /* 0x000fe40007ffe1ff */
[----:B------:R-:W-:-:S04]  /*01c0*/  @!P2 LOP3.LUT R8, RZ, R0, RZ, 0x33, !PT ;  /* 0x00000000ff08a212 */ /* 0x000fc800078e33ff */
[----:B------:R-:W-:-:S13]  /*01d0*/  ISETP.GE.AND P0, PT, R8, 0x1, PT ;  /* 0x000000010800780c */ /* 0x000fda0003f06270 */
[----:B------:R-:W-:Y:S05]  /*01e0*/  @!P0 EXIT ;  /* 0x000000000000894d */ /* 0x000fea0003800000 */
[----:B------:R-:W0:Y:S01]  /*01f0*/  S2R R9, SR_TID.Y ;  /* 0x0000000000097919 */ /* 0x000e220000002200 */
[----:B------:R-:W1:Y:S01]  /*0200*/  S2UR UR6, SR_CgaCtaId ;  /* 0x00000000000679c3 */ /* 0x000e620000008800 */
[----:B------:R-:W2:Y:S01]  /*0210*/  LDCU UR4, c[0x0][0x364] ;  /* 0x00006c80ff0477ac */ /* 0x000ea20008000800 */
[C---:B------:R-:W-:Y:S01]  /*0220*/  LOP3.LUT R14, R0.reuse, 0xfffffff8, RZ, 0xc0, !PT ;  /* 0xfffffff8000e7812 */ /* 0x040fe200078ec0ff */
[----:B------:R-:W2:Y:S01]  /*0230*/  S2R R4, SR_CTAID.Y ;  /* 0x0000000000047919 */ /* 0x000ea20000002600 */
[C---:B------:R-:W-:Y:S01]  /*0240*/  LOP3.LUT R20, R0.reuse, 0x7, RZ, 0xc0, !PT ;  /* 0x0000000700147812 */ /* 0x040fe200078ec0ff */
[----:B------:R-:W-:Y:S01]  /*0250*/  IMAD.MOV.U32 R21, RZ, RZ, RZ ;  /* 0x000000ffff157224 */ /* 0x000fe200078e00ff */
[C---:B------:R-:W-:Y:S01]  /*0260*/  LOP3.LUT R12, R0.reuse, 0x7f8, RZ, 0xc0, !PT ;  /* 0x000007f8000c7812 */ /* 0x040fe200078ec0ff */
[----:B------:R-:W3:Y:S01]  /*0270*/  S2R R11, SR_TID.X ;  /* 0x00000000000b7919 */ /* 0x000ee20000002100 */
[----:B------:R-:W4:Y:S01]  /*0280*/  S2UR UR7, SR_CTAID.X ;  /* 0x00000000000779c3 */ /* 0x000f220000002500 */
[----:B------:R-:W-:Y:S01]  /*0290*/  IMAD.MOV R14, RZ, RZ, -R14 ;  /* 0x000000ffff0e7224 */ /* 0x000fe200078e0a0e */
[----:B------:R-:W0:Y:S06]  /*02a0*/  LDCU.64 UR8, c[0x0][0x358] ;  /* 0x00006b00ff0877ac */ /* 0x000e2c0008000a00 */
[----:B------:R-:W5:Y:S01]  /*02b0*/  LDC.64 R2, c[0x0][0x390] ;  /* 0x0000e400ff027b82 */ /* 0x000f620000000a00 */
[----:B0-----:R-:W-:-:S02]  /*02c0*/  IMAD R10, R0, R9, RZ ;  /* 0x00000009000a7224 */ /* 0x001fc400078e02ff */
[----:B--2---:R-:W-:Y:S01]  /*02d0*/  IMAD R4, R4, UR4, R9 ;  /* 0x0000000404047c24 */ /* 0x004fe2000f8e0209 */
[----:B------:R-:W-:Y:S02]  /*02e0*/  UMOV UR4, 0x400 ;  /* 0x0000040000047882 */ /* 0x000fe40000000000 */
[----:B------:R-:W-:Y:S01]  /*02f0*/  UIADD3 UR5, UPT, UPT, UR4, 0x400, URZ ;  /* 0x0000040004057890 */ /* 0x000fe2000fffe0ff */
[----:B---3--:R-:W-:Y:S01]  /*0300*/  IMAD R13, R4, R13, R11 ;  /* 0x0000000d040d7224 */ /* 0x008fe200078e020b */
[----:B-1----:R-:W-:Y:S01]  /*0310*/  ULEA UR4, UR6, UR4, 0x18 ;  /* 0x0000000406047291 */ /* 0x002fe2000f8ec0ff */
[----:B------:R-:W-:Y:S01]  /*0320*/  IADD3 R17, PT, PT, R10, R11, RZ ;  /* 0x0000000b0a117210 */ /* 0x000fe20007ffe0ff */
[----:B------:R-:W-:Y:S01]  /*0330*/  ULEA UR5, UR6, UR5, 0x18 ;  /* 0x0000000506057291 */ /* 0x000fe2000f8ec0ff */
[C---:B----4-:R-:W-:Y:S02]  /*0340*/  IMAD R5, R0.reuse, UR7, R13 ;  /* 0x0000000700057c24 */ /* 0x050fe4000f8e020d */
[----:B------:R-:W-:Y:S01]  /*0350*/  IMAD R15, R0, UR7, R11 ;  /* 0x00000007000f7c24 */ /* 0x000fe2000f8e020b */
[----:B------:R-:W-:Y:S01]  /*0360*/  LEA R18, R10, UR4, 0x2 ;  /* 0x000000040a127c11 */ /* 0x000fe2000f8e10ff */
[----:B-----5:R-:W-:Y:S01]  /*0370*/  IMAD.WIDE R2, R5, 0x4, R2 ;  /* 0x0000000405027825 */ /* 0x020fe200078e0202 */
[C---:B------:R-:W-:Y:S01]  /*0380*/  LEA R16, R17.reuse, UR4, 0x2 ;  /* 0x0000000411107c11 */ /* 0x040fe2000f8e10ff */
[----:B------:R-:W-:Y:S01]  /*0390*/  UMOV UR4, URZ ;  /* 0x000000ff00047c82 */ /* 0x000fe20008000000 */
[----:B------:R-:W-:-:S02]  /*03a0*/  LEA R17, R17, UR5, 0x2 ;  /* 0x0000000511117c11 */ /* 0x000fc4000f8e10ff */
[----:B------:R-:W-:Y:S02]  /*03b0*/  IADD3 R18, PT, PT, R18, 0x10, RZ ;  /* 0x0000001012127810 */ /* 0x000fe40007ffe0ff */
[----:B------:R-:W-:-:S07]  /*03c0*/  LEA R19, R11, UR5, 0x2 ;  /* 0x000000050b137c11 */ /* 0x000fce000f8e10ff */
.L_x_5:
[----:B0-----:R-:W0:Y:S01]  /*03d0*/  LDC.64 R6, c[0x0][0x380] ;  /* 0x0000e000ff067b82 */ /* 0x001e220000000a00 */
[----:B-1----:R-:W1:Y:S01]  /*03e0*/  LDCU UR5, c[0x0][0x398] ;  /* 0x00007300ff0577ac */ /* 0x002e620008000800 */
[C---:B------:R-:W-:Y:S02]  /*03f0*/  IMAD R22, R0.reuse, UR4, R9 ;  /* 0x0000000400167c24 */ /* 0x040fe4000f8e0209 */
[----:B------:R-:W-:-:S04]  /*0400*/  IMAD R23, R0, UR4, R13 ;  /* 0x0000000400177c24 */ /* 0x000fc8000f8e020d */
[----:B------:R-:W2:Y:S01]  /*0410*/  LDC.64 R4, c[0x0][0x388] ;  /* 0x0000e200ff047b82 */ /* 0x000ea20000000a00 */
[----:B-1----:R-:W-:Y:S02]  /*0420*/  IMAD R25, R22, UR5, R15 ;  /* 0x0000000516197c24 */ /* 0x002fe4000f8e020f */
[----:B0-----:R-:W-:-:S06]  /*0430*/  IMAD.WIDE R6, R23, 0x4, R6 ;  /* 0x0000000417067825 */ /* 0x001fcc00078e0206 */
[----:B------:R-:W3:Y:S01]  /*0440*/  LDG.E R7, desc[UR8][R6.64] ;  /* 0x0000000806077981 */ /* 0x000ee2000c1e1900 */
[----:B--2---:R-:W-:-:S06]  /*0450*/  IMAD.WIDE R4, R25, 0x4, R4 ;  /* 0x0000000419047825 */ /* 0x004fcc00078e0204 */
[----:B------:R-:W2:Y:S01]  /*0460*/  LDG.E R4, desc[UR8][R4.64] ;  /* 0x0000000804047981 */ /* 0x000ea2000c1e1900 */
[----:B------:R-:W-:Y:S01]  /*0470*/  ISETP.GE.U32.AND P1, PT, R0, 0x8, PT ;  /* 0x000000080000780c */ /* 0x000fe20003f26070 */
[----:B------:R-:W-:Y:S01]  /*0480*/  UIADD3 UR4, UPT, UPT, UR4, 0x1, URZ ;  /* 0x0000000104047890 */ /* 0x000fe2000fffe0ff */
[----:B------:R-:W-:-:S05]  /*0490*/  IMAD.MOV.U32 R23, RZ, RZ, RZ ;  /* 0x000000ffff177224 */ /* 0x000fca00078e00ff */
[----:B------:R-:W-:Y:S01]  /*04a0*/  ISETP.NE.AND P0, PT, R8, UR4, PT ;  /* 0x0000000408007c0c */ /* 0x000fe2000bf05270 */
[----:B---3--:R0:W-:Y:S04]  /*04b0*/  STS [R16], R7 ;  /* 0x0000000710007388 */ /* 0x0081e80000000800 */
[----:B--2---:R0:W-:Y:S01]  /*04c0*/  STS [R17], R4 ;  /* 0x0000000411007388 */ /* 0x0041e20000000800 */
[----:B------:R-:W-:Y:S06]  /*04d0*/  BAR.SYNC.DEFER_BLOCKING 0x0 ;  /* 0x0000000000007b1d */ /* 0x000fec0000010000 */
[----:B------:R-:W-:Y:S05]  /*04e0*/  @!P1 BRA `(.L_x_0) ;  /* 0x0000000000a09947 */ /* 0x000fea0003800000 */
[----:B0-----:R-:W-:Y:S01]  /*04f0*/  MOV R4, R18 ;  /* 0x0000001200047202 */ /* 0x001fe20000000f00 */
[----:B------:R-:W-:Y:S01]  /*0500*/  IMAD.MOV.U32 R7, RZ, RZ, R19 ;  /* 0x000000ffff077224 */ /* 0x000fe200078e0013 */
[----:B------:R-:W-:-:S07]  /*0510*/  MOV R5, R14 ;  /* 0x0000000e00057202 */ /* 0x000fce0000000f00 */
.L_x_1:
[----:B------:R-:W-:Y:S01]  /*0520*/  LDS R22, [R4+-0x10] ;  /* 0xfffff00004167984 */ /* 0x000fe20000000800 */
[C---:B------:R-:W-:Y:S01]  /*0530*/  IMAD R25, R0.reuse, 0x4, R7 ;  /* 0x0000000400197824 */ /* 0x040fe200078e0207 */
[----:B------:R-:W-:Y:S02]  /*0540*/  IADD3 R5, PT, PT, R5, 0x8, RZ ;  /* 0x0000000805057810 */ /* 0x000fe40007ffe0ff */
[----:B------:R0:W1:Y:S02]  /*0550*/  LDS R24, [R7] ;  /* 0x0000000007187984 */ /* 0x0000640000000800 */
[C---:B------:R-:W-:Y:S02]  /*0560*/  LEA R27, R0.reuse, R25, 0x2 ;  /* 0x00000019001b7211 */ /* 0x040fe400078e10ff */
[----:B------:R-:W-:Y:S01]  /*0570*/  LDS R6, [R4+-0xc] ;  /* 0xfffff40004067984 */ /* 0x000fe20000000800 */
[----:B------:R-:W-:Y:S02]  /*0580*/  ISETP.NE.AND P1, PT, R5, RZ, PT ;  /* 0x000000ff0500720c */ /* 0x000fe40003f25270 */
[C---:B------:R-:W-:Y:S01]  /*0590*/  IMAD R29, R0.reuse, 0x4, R27 ;  /* 0x00000004001d7824 */ /* 0x040fe200078e021b */
[----:B------:R2:W3:Y:S01]  /*05a0*/  LDS R23, [R25] ;  /* 0x0000000019177984 */ /* 0x0004e20000000800 */
[----:B0-----:R-:W-:-:S03]  /*05b0*/  IMAD R7, R0, 0x20, R7 ;  /* 0x0000002000077824 */ /* 0x001fc600078e0207 */
[----:B------:R-:W-:-:S05]  /*05c0*/  LEA R26, R0, R29, 0x2 ;  /* 0x0000001d001a7211 */ /* 0x000fca00078e10ff */
[----:B--2---:R-:W-:-:S05]  /*05d0*/  IMAD R25, R0, 0x4, R26 ;  /* 0x0000000400197824 */ /* 0x004fca00078e021a */
[----:B------:R-:W-:Y:S01]  /*05e0*/  LEA R28, R0, R25, 0x2 ;  /* 0x00000019001c7211 */ /* 0x000fe200078e10ff */
[----:B-1----:R-:W-:Y:S02]  /*05f0*/  IMAD R24, R22, R24, R21 ;  /* 0x0000001816187224 */ /* 0x002fe400078e0215 */
[----:B------:R-:W-:Y:S04]  /*0600*/  LDS R21, [R4+-0x8] ;  /* 0xfffff80004157984 */ /* 0x000fe80000000800 */
[----:B------:R-:W0:Y:S01]  /*0610*/  LDS R22, [R27] ;  /* 0x000000001b167984 */ /* 0x000e220000000800 */
[----:B---3--:R-:W-:-:S03]  /*0620*/  IMAD R24, R6, R23, R24 ;  /* 0x0000001706187224 */ /* 0x008fc600078e0218 */
[----:B------:R-:W-:Y:S04]  /*0630*/  LDS R6, [R4+-0x4] ;  /* 0xfffffc0004067984 */ /* 0x000fe80000000800 */
[----:B------:R-:W1:Y:S04]  /*0640*/  LDS R23, [R29] ;  /* 0x000000001d177984 */ /* 0x000e680000000800 */
[----:B------:R-:W-:Y:S04]  /*0650*/  LDS R27, [R4+0x8] ;  /* 0x00000800041b7984 */ /* 0x000fe80000000800 */
[----:B------:R-:W-:Y:S01]  /*0660*/  LDS R29, [R4+0xc] ;  /* 0x00000c00041d7984 */ /* 0x000fe20000000800 */
[----:B0-----:R-:W-:-:S03]  /*0670*/  IMAD R24, R21, R22, R24 ;  /* 0x0000001615187224 */ /* 0x001fc600078e0218 */
[----:B------:R-:W-:Y:S04]  /*0680*/  LDS R21, [R4] ;  /* 0x0000000004157984 */ /* 0x000fe80000000800 */
[----:B------:R-:W0:Y:S01]  /*0690*/  LDS R22, [R26] ;  /* 0x000000001a167984 */ /* 0x000e220000000800 */
[----:B-1----:R-:W-:-:S03]  /*06a0*/  IMAD R24, R6, R23, R24 ;  /* 0x0000001706187224 */ /* 0x002fc600078e0218 */
[----:B------:R-:W-:Y:S04]  /*06b0*/  LDS R6, [R25] ;  /* 0x0000000019067984 */ /* 0x000fe80000000800 */
[----:B------:R1:W2:Y:S02]  /*06c0*/  LDS R23, [R4+0x4] ;  /* 0x0000040004177984 */ /* 0x0002a40000000800 */
[----:B-1----:R-:W-:Y:S01]  /*06d0*/  IADD3 R4, PT, PT, R4, 0x20, RZ ;  /* 0x0000002004047810 */ /* 0x002fe20007ffe0ff */
[----:B0-----:R-:W-:Y:S02]  /*06e0*/  IMAD R21, R21, R22, R24 ;  /* 0x0000001615157224 */ /* 0x001fe400078e0218 */
[----:B------:R-:W-:Y:S02]  /*06f0*/  IMAD R22, R0, 0x4, R28 ;  /* 0x0000000400167824 */ /* 0x000fe400078e021c */
[----:B------:R-:W0:Y:S04]  /*0700*/  LDS R28, [R28] ;  /* 0x000000001c1c7984 */ /* 0x000e280000000800 */
[----:B------:R-:W1:Y:S01]  /*0710*/  LDS R22, [R22] ;  /* 0x0000000016167984 */ /* 0x000e620000000800 */
[----:B--2---:R-:W-:-:S04]  /*0720*/  IMAD R6, R23, R6, R21 ;  /* 0x0000000617067224 */ /* 0x004fc800078e0215 */
[----:B0-----:R-:W-:-:S04]  /*0730*/  IMAD R6, R27, R28, R6 ;  /* 0x0000001c1b067224 */ /* 0x001fc800078e0206 */
[----:B-1----:R-:W-:Y:S01]  /*0740*/  IMAD R21, R29, R22, R6 ;  /* 0x000000161d157224 */ /* 0x002fe200078e0206 */
[----:B------:R-:W-:Y:S06]  /*0750*/  @P1 BRA `(.L_x_1) ;  /* 0xfffffffc00701947 */ /* 0x000fec000383ffff */
[----:B------:R-:W-:-:S07]  /*0760*/  IMAD.MOV.U32 R23, RZ, RZ, R12 ;  /* 0x000000ffff177224 */ /* 0x000fce00078e000c */
.L_x_0:
[----:B------:R-:W-:-:S13]  /*0770*/  ISETP.NE.AND P1, PT, R20, RZ, PT ;  /* 0x000000ff1400720c */ /* 0x000fda0003f25270 */
[----:B------:R-:W-:Y:S05]  /*0780*/  @!P1 BRA `(.L_x_2) ;  /* 0x0000000400009947 */ /* 0x000fea0003800000 */
[----:B0-----:R-:W-:-:S04]  /*0790*/  IADD3 R4, PT, PT, R20, -0x1, RZ ;  /* 0xffffffff14047810 */ /* 0x001fc80007ffe0ff */
[----:B------:R-:W-:-:S13]  /*07a0*/  ISETP.GE.U32.AND P1, PT, R4, 0x3, PT ;  /* 0x000000030400780c */ /* 0x000fda0003f26070 */
[----:B------:R-:W-:Y:S05]  /*07b0*/  @!P1 BRA `(.L_x_3) ;  /* 0x0000000000649947 */ /* 0x000fea0003800000 */
[----:B------:R-:W0:Y:S01]  /*07c0*/  S2UR UR6, SR_CgaCtaId ;  /* 0x00000000000679c3 */ /* 0x000e220000008800 */
[----:B------:R-:W-:Y:S01]  /*07d0*/  UMOV UR5, 0x400 ;  /* 0x0000040000057882 */ /* 0x000fe20000000000 */
[C---:B------:R-:W-:Y:S01]  /*07e0*/  IMAD R5, R23.reuse, R0, R11 ;  /* 0x0000000017057224 */ /* 0x040fe200078e020b */
[----:B------:R-:W-:Y:S01]  /*07f0*/  UIADD3 UR7, UPT, UPT, UR5, 0x400, URZ ;  /* 0x0000040005077890 */ /* 0x000fe2000fffe0ff */
[----:B------:R-:W-:Y:S02]  /*0800*/  IMAD.IADD R4, R10, 0x1, R23 ;  /* 0x000000010a047824 */ /* 0x000fe400078e0217 */
[----:B------:R-:W-:Y:S01]  /*0810*/  VIADD R23, R23, 0x4 ;  /* 0x0000000417177836 */ /* 0x000fe20000000000 */
[----:B0-----:R-:W-:Y:S02]  /*0820*/  ULEA UR7, UR6, UR7, 0x18 ;  /* 0x0000000706077291 */ /* 0x001fe4000f8ec0ff */
[----:B------:R-:W-:-:S04]  /*0830*/  ULEA UR5, UR6, UR5, 0x18 ;  /* 0x0000000506057291 */ /* 0x000fc8000f8ec0ff */
[----:B------:R-:W-:Y:S02]  /*0840*/  LEA R27, R5, UR7, 0x2 ;  /* 0x00000007051b7c11 */ /* 0x000fe4000f8e10ff */
[----:B------:R-:W-:Y:S02]  /*0850*/  LEA R26, R4, UR5, 0x2 ;  /* 0x00000005041a7c11 */ /* 0x000fe4000f8e10ff */
[C---:B------:R-:W-:Y:S01]  /*0860*/  LEA R29, R0.reuse, R27, 0x2 ;  /* 0x0000001b001d7211 */ /* 0x040fe200078e10ff */
[----:B------:R-:W-:Y:S04]  /*0870*/  LDS R24, [R27] ;  /* 0x000000001b187984 */ /* 0x000fe80000000800 */
[----:B------:R-:W0:Y:S01]  /*0880*/  LDS R6, [R26] ;  /* 0x000000001a067984 */ /* 0x000e220000000800 */
[----:B------:R-:W-:-:S03]  /*0890*/  IMAD R28, R0, 0x4, R29 ;  /* 0x00000004001c7824 */ /* 0x000fc600078e021d */
[----:B------:R-:W-:Y:S04]  /*08a0*/  LDS R5, [R26+0x4] ;  /* 0x000004001a057984 */ /* 0x000fe80000000800 */
[----:B------:R-:W1:Y:S04]  /*08b0*/  LDS R22, [R29] ;  /* 0x000000001d167984 */ /* 0x000e680000000800 */
[----:B------:R2:W-:Y:S04]  /*08c0*/  LDS R4, [R28] ;  /* 0x000000001c047984 */ /* 0x0005e80000000800 */
[----:B------:R-:W3:Y:S01]  /*08d0*/  LDS R25, [R26+0x8] ;  /* 0x000008001a197984 */ /* 0x000ee20000000800 */
[----:B--2---:R-:W-:-:S03]  /*08e0*/  LEA R28, R0, R28, 0x2 ;  /* 0x0000001c001c7211 */ /* 0x004fc600078e10ff */
[----:B------:R-:W-:Y:S04]  /*08f0*/  LDS R7, [R26+0xc] ;  /* 0x00000c001a077984 */ /* 0x000fe80000000800 */
[----:B------:R-:W2:Y:S01]  /*0900*/  LDS R28, [R28] ;  /* 0x000000001c1c7984 */ /* 0x000ea20000000800 */
[----:B0-----:R-:W-:-:S04]  /*0910*/  IMAD R6, R6, R24, R21 ;  /* 0x0000001806067224 */ /* 0x001fc800078e0215 */
[----:B-1----:R-:W-:-:S04]  /*0920*/  IMAD R5, R5, R22, R6 ;  /* 0x0000001605057224 */ /* 0x002fc800078e0206 */
[----:B---3--:R-:W-:-:S04]  /*0930*/  IMAD R4, R25, R4, R5 ;  /* 0x0000000419047224 */ /* 0x008fc800078e0205 */
[----:B--2---:R-:W-:-:S07]  /*0940*/  IMAD R21, R7, R28, R4 ;  /* 0x0000001c07157224 */ /* 0x004fce00078e0204 */
.L_x_3:
[----:B------:R-:W-:-:S13]  /*0950*/  LOP3.LUT P1, R4, R0, 0x3, RZ, 0xc0, !PT ;  /* 0x0000000300047812 */ /* 0x000fda000782c0ff */
[----:B------:R-:W-:Y:S05]  /*0960*/  @!P1 BRA `(.L_x_2) ;  /* 0x0000000000889947 */ /* 0x000fea0003800000 */
[----:B------:R-:W-:Y:S02]  /*0970*/  ISETP.NE.AND P1, PT, R4, 0x1, PT ;  /* 0x000000010400780c */ /* 0x000fe40003f25270 */
[----:B------:R-:W-:-:S04]  /*0980*/  LOP3.LUT R5, R0, 0x1, RZ, 0xc0, !PT ;  /* 0x0000000100057812 */ /* 0x000fc800078ec0ff */
[----:B------:R-:W-:-:S07]  /*0990*/  ISETP.NE.U32.AND P2, PT, R5, 0x1, PT ;  /* 0x000000010500780c */ /* 0x000fce0003f45070 */
[----:B------:R-:W-:Y:S06]  /*09a0*/  @!P1 BRA `(.L_x_4) ;  /* 0x0000000000449947 */ /* 0x000fec0003800000 */
[----:B------:R-:W0:Y:S01]  /*09b0*/  S2UR UR6, SR_CgaCtaId ;  /* 0x00000000000679c3 */ /* 0x000e220000008800 */
[----:B------:R-:W-:Y:S01]  /*09c0*/  UMOV UR5, 0x400 ;  /* 0x0000040000057882 */ /* 0x000fe20000000000 */
[C---:B------:R-:W-:Y:S01]  /*09d0*/  IMAD R5, R23.reuse, R0, R11 ;  /* 0x0000000017057224 */ /* 0x040fe200078e020b */
[----:B------:R-:W-:Y:S01]  /*09e0*/  UIADD3 UR7, UPT, UPT, UR5, 0x400, URZ ;  /* 0x0000040005077890 */ /* 0x000fe2000fffe0ff */
[----:B------:R-:W-:Y:S02]  /*09f0*/  IADD3 R4, PT, PT, R10, R23, RZ ;  /* 0x000000170a047210 */ /* 0x000fe40007ffe0ff */
[----:B------:R-:W-:Y:S01]  /*0a00*/  IADD3 R23, PT, PT, R23, 0x2, RZ ;  /* 0x0000000217177810 */ /* 0x000fe20007ffe0ff */
[----:B0-----:R-:W-:Y:S02]  /*0a10*/  ULEA UR7, UR6, UR7, 0x18 ;  /* 0x0000000706077291 */ /* 0x001fe4000f8ec0ff */
[----:B------:R-:W-:-:S04]  /*0a20*/  ULEA UR5, UR6, UR5, 0x18 ;  /* 0x0000000506057291 */ /* 0x000fc8000f8ec0ff */
[----:B------:R-:W-:Y:S02]  /*0a30*/  LEA R5, R5, UR7, 0x2 ;  /* 0x0000000705057c11 */ /* 0x000fe4000f8e10ff */
[----:B------:R-:W-:-:S03]  /*0a40*/  LEA R4, R4, UR5, 0x2 ;  /* 0x0000000504047c11 */ /* 0x000fc6000f8e10ff */
[----:B------:R-:W-:Y:S02]  /*0a50*/  IMAD R22, R0, 0x4, R5 ;  /* 0x0000000400167824 */ /* 0x000fe400078e0205 */
[----:B------:R-:W-:Y:S04]  /*0a60*/  LDS R6, [R4] ;  /* 0x0000000004067984 */ /* 0x000fe80000000800 */
[----:B------:R-:W0:Y:S04]  /*0a70*/  LDS R5, [R5] ;  /* 0x0000000005057984 */ /* 0x000e280000000800 */
[----:B------:R-:W-:Y:S04]  /*0a80*/  LDS R7, [R4+0x4] ;  /* 0x0000040004077984 */ /* 0x000fe80000000800 */
[----:B------:R-:W1:Y:S01]  /*0a90*/  LDS R22, [R22] ;  /* 0x0000000016167984 */ /* 0x000e620000000800 */
[----:B0-----:R-:W-:-:S04]  /*0aa0*/  IMAD R6, R6, R5, R21 ;  /* 0x0000000506067224 */ /* 0x001fc800078e0215 */
[----:B-1----:R-:W-:-:S07]  /*0ab0*/  IMAD R21, R7, R22, R6 ;  /* 0x0000001607157224 */ /* 0x002fce00078e0206 */
.L_x_4:
[----:B------:R-:W-:Y:S05]  /*0ac0*/  @P2 BRA `(.L_x_2) ;  /* 0x0000000000302947 */ /* 0x000fea0003800000 */
[----:B------:R-:W0:Y:S01]  /*0ad0*/  S2UR UR6, SR_CgaCtaId ;  /* 0x00000000000679c3 */ /* 0x000e220000008800 */
[----:B------:R-:W-:Y:S01]  /*0ae0*/  UMOV UR5, 0x400 ;  /* 0x0000040000057882 */ /* 0x000fe20000000000 */
[-C--:B------:R-:W-:Y:S01]  /*0af0*/  IMAD R5, R0, R23.reuse, R11 ;  /* 0x0000001700057224 */ /* 0x080fe200078e020b */
[----:B------:R-:W-:Y:S01]  /*0b00*/  UIADD3 UR7, UPT, UPT, UR5, 0x400, URZ ;  /* 0x0000040005077890 */ /* 0x000fe2000fffe0ff */
[----:B------:R-:W-:Y:S01]  /*0b10*/  IADD3 R4, PT, PT, R10, R23, RZ ;  /* 0x000000170a047210 */ /* 0x000fe20007ffe0ff */
[----:B0-----:R-:W-:Y:S02]  /*0b20*/  ULEA UR5, UR6, UR5, 0x18 ;  /* 0x0000000506057291 */ /* 0x001fe4000f8ec0ff */
[----:B------:R-:W-:-:S04]  /*0b30*/  ULEA UR7, UR6, UR7, 0x18 ;  /* 0x0000000706077291 */ /* 0x000fc8000f8ec0ff */
[----:B------:R-:W-:Y:S02]  /*0b40*/  LEA R4, R4, UR5, 0x2 ;  /* 0x0000000504047c11 */ /* 0x000fe4000f8e10ff */
[----:B------:R-:W-:-:S04]  /*0b50*/  LEA R5, R5, UR7, 0x2 ;  /* 0x0000000705057c11 */ /* 0x000fc8000f8e10ff */
[----:B------:R-:W-:Y:S04]  /*0b60*/  LDS R4, [R4] ;  /* 0x0000000004047984 */ /* 0x000fe80000000800 */
[----:B------:R-:W0:Y:S02]  /*0b70*/  LDS R5, [R5] ;  /* 0x0000000005057984 */ /* 0x000e240000000800 */
[----:B0-----:R-:W-:-:S07]  /*0b80*/  IMAD R21, R4, R5, R21 ;  /* 0x0000000504157224 */ /* 0x001fce00078e0215 */
.L_x_2:
[----:B------:R-:W-:Y:S06]  /*0b90*/  BAR.SYNC.DEFER_BLOCKING 0x0 ;  /* 0x0000000000007b1d */ /* 0x000fec0000010000 */
[----:B------:R1:W-:Y:S01]  /*0ba0*/  STG.E desc[UR8][R2.64], R21 ;  /* 0x0000001502007986 */ /* 0x0003e2000c101908 */
[----:B------:R-:W-:Y:S05]  /*0bb0*/  @P0 BRA `(.L_x_5) ;  /* 0xfffffff800040947 */ /* 0x000fea000383ffff */
[----:B------:R-:W-:Y:S05]  /*0bc0*/  EXIT ;  /* 0x000000000000794d */ /* 0x000fea0003800000 */
.L_x_6:
[----:B------:R-:W-:-:S00]  /*0bd0*/  BRA `(.L_x_6) ;  /* 0xfffffffc00fc7947 */ /* 0x000fc0000383ffff */
[----:B------:R-:W-:-:S00]  /*0be0*/  NOP ;  /* 0x0000000000007918 */ /* 0x000fc00000000000 */
        /* <DEDUP_REMOVED lines=9> */
.L_x_7:


//--------------------- .nv.shared._Z14MatrixMulTiledPiS_S_i --------------------------
	.section	.nv.shared._Z14MatrixMulTiledPiS_S_i,"aw",@nobits
	.sectionflags	@""
	.align	4
.nv.shared._Z14MatrixMulTiledPiS_S_i:
	.zero		3072


//--------------------- .nv.shared.reserved.0     --------------------------
	.section	.nv.shared.reserved.0,"aw",@nobits
	.weak		__nv_reservedSMEM_offset_0_alias
	.size		__nv_reservedSMEM_offset_0_alias, 0, 64
	.other		__nv_reservedSMEM_offset_0_alias,@"STO_CUDA_RESERVED_SHARED STV_DEFAULT"
__nv_reservedSMEM_offset_0_alias:
	.zero		0
	.zero		64


//--------------------- .nv.constant0._Z14MatrixMulTiledPiS_S_i --------------------------
	.section	.nv.constant0._Z14MatrixMulTiledPiS_S_i,"a",@progbits
	.sectionflags	@""
	.align	4
.nv.constant0._Z14MatrixMulTiledPiS_S_i:
	.zero		924


//--------------------- SYMBOLS --------------------------

	.type		.nv.reservedSmem.offset0,@object
	.size		.nv.reservedSmem.offset0,0x4
	.type		.nv.reservedSmem.cap,@object
	.size		.nv.reservedSmem.cap,0x4
